//
// Generated by NVIDIA NVVM Compiler
//
// Compiler Build ID: CL-36424714
// Cuda compilation tools, release 13.0, V13.0.88
// Based on NVVM 20.0.0
//

.version 9.0
.target sm_100
.address_size 64

	// .globl	_Z14vector_sum_gpuPKiPii
.global .attribute(.managed) .align 4 .b8 matrix_a[4000000];
.global .attribute(.managed) .align 4 .b8 result_gpu[4];
// _ZZ14vector_sum_gpuPKiPiiE4smem has been demoted

.visible .entry _Z14vector_sum_gpuPKiPii(
	.param .u64 .ptr .align 1 _Z14vector_sum_gpuPKiPii_param_0,
	.param .u64 .ptr .align 1 _Z14vector_sum_gpuPKiPii_param_1,
	.param .u32 _Z14vector_sum_gpuPKiPii_param_2
)
{
	.reg .pred 	%p<11>;
	.reg .b32 	%r<40>;
	.reg .b64 	%rd<7>;
	// demoted variable
	.shared .align 4 .b8 _ZZ14vector_sum_gpuPKiPiiE4smem[128];
	ld.param.u64 	%rd2, [_Z14vector_sum_gpuPKiPii_param_0];
	ld.param.u64 	%rd3, [_Z14vector_sum_gpuPKiPii_param_1];
	ld.param.u32 	%r12, [_Z14vector_sum_gpuPKiPii_param_2];
	mov.u32 	%r1, %tid.x;
	mov.u32 	%r14, %ctaid.x;
	mov.u32 	%r2, %ntid.x;
	mul.lo.s32 	%r3, %r14, %r2;
	add.s32 	%r37, %r3, %r1;
	setp.ge.s32 	%p1, %r37, %r12;
	mov.b32 	%r39, 0;
	@%p1 bra 	$L__BB0_3;
	mov.u32 	%r16, %nctaid.x;
	mul.lo.s32 	%r5, %r16, %r2;
	cvta.to.global.u64 	%rd1, %rd2;
	mov.b32 	%r39, 0;
$L__BB0_2:
	mul.wide.s32 	%rd4, %r37, 4;
	add.s64 	%rd5, %rd1, %rd4;
	ld.global.u32 	%r17, [%rd5];
	add.s32 	%r39, %r17, %r39;
	add.s32 	%r37, %r37, %r5;
	setp.lt.s32 	%p2, %r37, %r12;
	@%p2 bra 	$L__BB0_2;
$L__BB0_3:
	shl.b32 	%r18, %r1, 2;
	mov.u32 	%r19, _ZZ14vector_sum_gpuPKiPiiE4smem;
	add.s32 	%r11, %r19, %r18;
	st.shared.u32 	[%r11], %r39;
	bar.sync 	0;
	setp.gt.u32 	%p3, %r1, 15;
	@%p3 bra 	$L__BB0_5;
	ld.shared.u32 	%r20, [%r11];
	ld.shared.u32 	%r21, [%r11+64];
	add.s32 	%r22, %r21, %r20;
	st.shared.u32 	[%r11], %r22;
$L__BB0_5:
	bar.sync 	0;
	setp.gt.u32 	%p4, %r1, 7;
	@%p4 bra 	$L__BB0_7;
	ld.shared.u32 	%r23, [%r11];
	ld.shared.u32 	%r24, [%r11+32];
	add.s32 	%r25, %r24, %r23;
	st.shared.u32 	[%r11], %r25;
$L__BB0_7:
	bar.sync 	0;
	setp.gt.u32 	%p5, %r1, 3;
	@%p5 bra 	$L__BB0_9;
	ld.shared.u32 	%r26, [%r11];
	ld.shared.u32 	%r27, [%r11+16];
	add.s32 	%r28, %r27, %r26;
	st.shared.u32 	[%r11], %r28;
$L__BB0_9:
	bar.sync 	0;
	setp.gt.u32 	%p6, %r1, 1;
	@%p6 bra 	$L__BB0_11;
	ld.shared.u32 	%r29, [%r11];
	ld.shared.u32 	%r30, [%r11+8];
	add.s32 	%r31, %r30, %r29;
	st.shared.u32 	[%r11], %r31;
$L__BB0_11:
	bar.sync 	0;
	setp.ne.s32 	%p7, %r1, 0;
	@%p7 bra 	$L__BB0_13;
	ld.shared.u32 	%r32, [%r11];
	ld.shared.u32 	%r33, [_ZZ14vector_sum_gpuPKiPiiE4smem+4];
	add.s32 	%r34, %r33, %r32;
	st.shared.u32 	[%r11], %r34;
$L__BB0_13:
	setp.ne.s32 	%p8, %r1, 0;
	bar.sync 	0;
	setp.ge.u32 	%p9, %r3, %r12;
	or.pred  	%p10, %p8, %p9;
	@%p10 bra 	$L__BB0_15;
	ld.shared.u32 	%r35, [_ZZ14vector_sum_gpuPKiPiiE4smem];
	cvta.to.global.u64 	%rd6, %rd3;
	atom.global.add.u32 	%r36, [%rd6], %r35;
$L__BB0_15:
	ret;

}


// ===== COMPILED SASS (sm_100) =====

	.target	sm_100

	.elftype	@"ET_EXEC"


//--------------------- .note.nv.tkinfo           --------------------------
	.section	.note.nv.tkinfo,"",@"SHT_NOTE"
	.sectionflags	@"SHF_NOTE_NV_TKINFO"
	.tkinfo
        /*0018*/ 	.word	0x00000002
        /*0030*/ 	.string	""
        /*0030*/ 	.string	"ptxas"
        /*0030*/ 	.string	"Cuda compilation tools, release 13.0, V13.0.88"
        /*0030*/ 	.string	"Build cuda_13.0.r13.0/compiler.36424714_0"
        /*0030*/ 	.string	"-arch sm_100 -m 64 "



//--------------------- .note.nv.cuinfo           --------------------------
	.section	.note.nv.cuinfo,"",@"SHT_NOTE"
	.sectionflags	@"SHF_NOTE_NV_CUINFO"
        /*0018*/ 	.short	0x0002
        /*001a*/ 	.short	0x0064
        /*001c*/ 	.short	0x0082
	.zero		2


//--------------------- .nv.info                  --------------------------
	.section	.nv.info,"",@"SHT_CUDA_INFO"
	.align	4


	//----- nvinfo : EIATTR_REGCOUNT
	.align		4
        /*0000*/ 	.byte	0x04, 0x2f
        /*0002*/ 	.short	(.L_3 - .L_2)
	.align		4
.L_2:
        /*0004*/ 	.word	index@(_Z14vector_sum_gpuPKiPii)
        /*0008*/ 	.word	0x0000000c


	//----- nvinfo : EIATTR_FRAME_SIZE
	.align		4
.L_3:
        /*000c*/ 	.byte	0x04, 0x11
        /*000e*/ 	.short	(.L_5 - .L_4)
	.align		4
.L_4:
        /*0010*/ 	.word	index@(_Z14vector_sum_gpuPKiPii)
        /*0014*/ 	.word	0x00000000


	//----- nvinfo : EIATTR_MIN_STACK_SIZE
	.align		4
.L_5:
        /*0018*/ 	.byte	0x04, 0x12
        /*001a*/ 	.short	(.L_7 - .L_6)
	.align		4
.L_6:
        /*001c*/ 	.word	index@(_Z14vector_sum_gpuPKiPii)
        /*0020*/ 	.word	0x00000000
.L_7:


//--------------------- .nv.compat                --------------------------
	.section	.nv.compat,"",@"SHT_CUDA_COMPAT_INFO"
	.align	4
        /*0000*/ 	.byte	0x02, 0x09, 0x00, 0x00, 0x02, 0x02, 0x01, 0x00, 0x02, 0x05, 0x05, 0x00, 0x03, 0x07, 0x01, 0x01
        /*0010*/ 	.byte	0x02, 0x03, 0x00, 0x00, 0x02, 0x06, 0x01, 0x00, 0x04, 0x0b, 0x08, 0x00, 0x09, 0x00, 0x00, 0x00
        /*0020*/ 	.byte	0x00, 0x00, 0x00, 0x00


//--------------------- .nv.info._Z14vector_sum_gpuPKiPii --------------------------
	.section	.nv.info._Z14vector_sum_gpuPKiPii,"",@"SHT_CUDA_INFO"
	.sectionflags	@""
	.align	4


	//----- nvinfo : EIATTR_CUDA_API_VERSION
	.align		4
        /*0000*/ 	.byte	0x04, 0x37
        /*0002*/ 	.short	(.L_9 - .L_8)
.L_8:
        /*0004*/ 	.word	0x00000082


	//----- nvinfo : EIATTR_KPARAM_INFO
	.align		4
.L_9:
        /*0008*/ 	.byte	0x04, 0x17
        /*000a*/ 	.short	(.L_11 - .L_10)
.L_10:
        /*000c*/ 	.word	0x00000000
        /*0010*/ 	.short	0x0002
        /*0012*/ 	.short	0x0010
        /*0014*/ 	.byte	0x00, 0xf0, 0x11, 0x00


	//----- nvinfo : EIATTR_KPARAM_INFO
	.align		4
.L_11:
        /*0018*/ 	.byte	0x04, 0x17
        /*001a*/ 	.short	(.L_13 - .L_12)
.L_12:
        /*001c*/ 	.word	0x00000000
        /*0020*/ 	.short	0x0001
        /*0022*/ 	.short	0x0008
        /*0024*/ 	.byte	0x00, 0xf5, 0x21, 0x00


	//----- nvinfo : EIATTR_KPARAM_INFO
	.align		4
.L_13:
        /*0028*/ 	.byte	0x04, 0x17
        /*002a*/ 	.short	(.L_15 - .L_14)
.L_14:
        /*002c*/ 	.word	0x00000000
        /*0030*/ 	.short	0x0000
        /*0032*/ 	.short	0x0000
        /*0034*/ 	.byte	0x00, 0xf5, 0x21, 0x00


	//----- nvinfo : EIATTR_SPARSE_MMA_MASK
	.align		4
.L_15:
        /*0038*/ 	.byte	0x03, 0x50
        /*003a*/ 	.short	0x0000


	//----- nvinfo : EIATTR_MAXREG_COUNT
	.align		4
        /*003c*/ 	.byte	0x03, 0x1b
        /*003e*/ 	.short	0x00ff


	//----- nvinfo : EIATTR_NUM_BARRIERS
	.align		4
        /*0040*/ 	.byte	0x02, 0x4c
        /*0042*/ 	.byte	0x01
	.zero		1


	//----- nvinfo : EIATTR_MERCURY_ISA_VERSION
	.align		4
        /*0044*/ 	.byte	0x03, 0x5f
        /*0046*/ 	.short	0x0101


	//----- nvinfo : EIATTR_INT_WARP_WIDE_INSTR_OFFSETS
	.align		4
        /*0048*/ 	.byte	0x04, 0x31
        /*004a*/ 	.short	(.L_17 - .L_16)


	//   ....[0]....
.L_16:
        /*004c*/ 	.word	0x00000400


	//----- nvinfo : EIATTR_VRC_CTA_INIT_COUNT
	.align		4
.L_17:
        /*0050*/ 	.byte	0x02, 0x4a
	.zero		1
	.zero		1


	//----- nvinfo : EIATTR_EXIT_INSTR_OFFSETS
	.align		4
        /*0054*/ 	.byte	0x04, 0x1c
        /*0056*/ 	.short	(.L_19 - .L_18)


	//   ....[0]....
.L_18:
        /*0058*/ 	.word	0x000003d0


	//   ....[1]....
        /*005c*/ 	.word	0x00000470


	//----- nvinfo : EIATTR_CRS_STACK_SIZE
	.align		4
.L_19:
        /*0060*/ 	.byte	0x04, 0x1e
        /*0062*/ 	.short	(.L_21 - .L_20)
.L_20:
        /*0064*/ 	.word	0x00000000


	//----- nvinfo : EIATTR_CBANK_PARAM_SIZE
	.align		4
.L_21:
        /*0068*/ 	.byte	0x03, 0x19
        /*006a*/ 	.short	0x0014


	//----- nvinfo : EIATTR_PARAM_CBANK
	.align		4
        /*006c*/ 	.byte	0x04, 0x0a
        /*006e*/ 	.short	(.L_23 - .L_22)
	.align		4
.L_22:
        /*0070*/ 	.word	index@(.nv.constant0._Z14vector_sum_gpuPKiPii)
        /*0074*/ 	.short	0x0380
        /*0076*/ 	.short	0x0014


	//----- nvinfo : EIATTR_SW_WAR
	.align		4
.L_23:
        /*0078*/ 	.byte	0x04, 0x36
        /*007a*/ 	.short	(.L_25 - .L_24)
.L_24:
        /*007c*/ 	.word	0x00000008
.L_25:


//--------------------- .nv.callgraph             --------------------------
	.section	.nv.callgraph,"",@"SHT_CUDA_CALLGRAPH"
	.align	4
	.sectionentsize	8
	.align		4
        /*0000*/ 	.word	0x00000000
	.align		4
        /*0004*/ 	.word	0xffffffff
	.align		4
        /*0008*/ 	.word	0x00000000
	.align		4
        /*000c*/ 	.word	0xfffffffe
	.align		4
        /*0010*/ 	.word	0x00000000
	.align		4
        /*0014*/ 	.word	0xfffffffd
	.align		4
        /*0018*/ 	.word	0x00000000
	.align		4
        /*001c*/ 	.word	0xfffffffc


//--------------------- .nv.constant4             --------------------------
	.section	.nv.constant4,"a",@progbits
	.align	8
	.align		8
.nv.constant4:
        /*0000*/ 	.dword	matrix_a
	.align		8
        /*0008*/ 	.dword	result_gpu


//--------------------- .text._Z14vector_sum_gpuPKiPii --------------------------
	.section	.text._Z14vector_sum_gpuPKiPii,"ax",@progbits
	.align	128
        .global         _Z14vector_sum_gpuPKiPii
        .type           _Z14vector_sum_gpuPKiPii,@function
        .size           _Z14vector_sum_gpuPKiPii,(.L_x_4 - _Z14vector_sum_gpuPKiPii)
        .other          _Z14vector_sum_gpuPKiPii,@"STO_CUDA_ENTRY STV_DEFAULT"
_Z14vector_sum_gpuPKiPii:
.text._Z14vector_sum_gpuPKiPii:
[----:B------:R-:W-:Y:S01]  /*0000*/  LDC R1, c[0x0][0x37c] ;  /* 0x0000df00ff017b82 */ /* 0x000fe20000000800 */
[----:B------:R-:W0:Y:S07]  /*0010*/  S2R R8, SR_TID.X ;  /* 0x0000000000087919 */ /* 0x000e2e0000002100 */
[----:B------:R-:W1:Y:S01]  /*0020*/  S2UR UR4, SR_CTAID.X ;  /* 0x00000000000479c3 */ /* 0x000e620000002500 */
[----:B------:R-:W1:Y:S01]  /*0030*/  LDCU UR7, c[0x0][0x360] ;  /* 0x00006c00ff0777ac */ /* 0x000e620008000800 */
[----:B------:R-:W-:Y:S01]  /*0040*/  BSSY.RECONVERGENT B0, `(.L_x_0) ;  /* 0x0000012000007945 */ /* 0x000fe20003800200 */
[----:B------:R-:W-:Y:S01]  /*0050*/  IMAD.MOV.U32 R6, RZ, RZ, RZ ;  /* 0x000000ffff067224 */ /* 0x000fe200078e00ff */
[----:B------:R-:W2:Y:S04]  /*0060*/  LDCU.64 UR8, c[0x0][0x358] ;  /* 0x00006b00ff0877ac */ /* 0x000ea80008000a00 */
[----:B------:R-:W3:Y:S01]  /*0070*/  LDC R9, c[0x0][0x390] ;  /* 0x0000e400ff097b82 */ /* 0x000ee20000000800 */
[----:B-1----:R-:W-:-:S06]  /*0080*/  UIMAD UR4, UR4, UR7, URZ ;  /* 0x00000007040472a4 */ /* 0x002fcc000f8e02ff */
[----:B0-----:R-:W-:-:S05]  /*0090*/  VIADD R0, R8, UR4 ;  /* 0x0000000408007c36 */ /* 0x001fca0008000000 */
[----:B---3--:R-:W-:-:S13]  /*00a0*/  ISETP.GE.AND P0, PT, R0, R9, PT ;  /* 0x000000090000720c */ /* 0x008fda0003f06270 */
[----:B--2---:R-:W-:Y:S05]  /*00b0*/  @P0 BRA `(.L_x_1) ;  /* 0x0000000000280947 */ /* 0x004fea0003800000 */
[----:B------:R-:W0:Y:S01]  /*00c0*/  LDC R7, c[0x0][0x370] ;  /* 0x0000dc00ff077b82 */ /* 0x000e220000000800 */
[----:B------:R-:W-:-:S07]  /*00d0*/  IMAD.MOV.U32 R6, RZ, RZ, RZ ;  /* 0x000000ffff067224 */ /* 0x000fce00078e00ff */
[----:B------:R-:W1:Y:S01]  /*00e0*/  LDC.64 R4, c[0x0][0x380] ;  /* 0x0000e000ff047b82 */ /* 0x000e620000000a00 */
[----:B0-----:R-:W-:-:S07]  /*00f0*/  IMAD R7, R7, UR7, RZ ;  /* 0x0000000707077c24 */ /* 0x001fce000f8e02ff */
.L_x_2:
[----:B-1----:R-:W-:-:S06]  /*0100*/  IMAD.WIDE R2, R0, 0x4, R4 ;  /* 0x0000000400027825 */ /* 0x002fcc00078e0204 */
[----:B------:R-:W2:Y:S01]  /*0110*/  LDG.E R3, desc[UR8][R2.64] ;  /* 0x0000000802037981 */ /* 0x000ea2000c1e1900 */
[----:B------:R-:W-:-:S05]  /*0120*/  IMAD.IADD R0, R7, 0x1, R0 ;  /* 0x0000000107007824 */ /* 0x000fca00078e0200 */
[----:B------:R-:W-:Y:S01]  /*0130*/  ISETP.GE.AND P0, PT, R0, R9, PT ;  /* 0x000000090000720c */ /* 0x000fe20003f06270 */
[----:B--2---:R-:W-:-:S12]  /*0140*/  IMAD.IADD R6, R3, 0x1, R6 ;  /* 0x0000000103067824 */ /* 0x004fd800078e0206 */
[----:B------:R-:W-:Y:S05]  /*0150*/  @!P0 BRA `(.L_x_2) ;  /* 0xfffffffc00e88947 */ /* 0x000fea000383ffff */
.L_x_1:
[----:B------:R-:W-:Y:S05]  /*0160*/  BSYNC.RECONVERGENT B0 ;  /* 0x0000000000007941 */ /* 0x000fea0003800200 */
.L_x_0:
[----:B------:R-:W0:Y:S01]  /*0170*/  S2UR UR6, SR_CgaCtaId ;  /* 0x00000000000679c3 */ /* 0x000e220000008800 */
[----:B------:R-:W-:Y:S01]  /*0180*/  UMOV UR5, 0x400 ;  /* 0x0000040000057882 */ /* 0x000fe20000000000 */
[C---:B------:R-:W-:Y:S02]  /*0190*/  ISETP.GT.U32.AND P1, PT, R8.reuse, 0xf, PT ;  /* 0x0000000f0800780c */ /* 0x040fe40003f24070 */
[----:B------:R-:W-:Y:S01]  /*01a0*/  ISETP.GT.U32.AND P0, PT, R8, 0x7, PT ;  /* 0x000000070800780c */ /* 0x000fe20003f04070 */
[----:B0-----:R-:W-:-:S06]  /*01b0*/  ULEA UR5, UR6, UR5, 0x18 ;  /* 0x0000000506057291 */ /* 0x001fcc000f8ec0ff */
[----:B------:R-:W-:-:S05]  /*01c0*/  LEA R3, R8, UR5, 0x2 ;  /* 0x0000000508037c11 */ /* 0x000fca000f8e10ff */
[----:B------:R-:W-:Y:S01]  /*01d0*/  STS [R3], R6 ;  /* 0x0000000603007388 */ /* 0x000fe20000000800 */
[----:B------:R-:W-:Y:S06]  /*01e0*/  BAR.SYNC.DEFER_BLOCKING 0x0 ;  /* 0x0000000000007b1d */ /* 0x000fec0000010000 */
[----:B------:R-:W-:Y:S04]  /*01f0*/  @!P1 LDS R0, [R3] ;  /* 0x0000000003009984 */ /* 0x000fe80000000800 */
[----:B------:R-:W0:Y:S02]  /*0200*/  @!P1 LDS R5, [R3+0x40] ;  /* 0x0000400003059984 */ /* 0x000e240000000800 */
[----:B0-----:R-:W-:-:S05]  /*0210*/  @!P1 IADD3 R0, PT, PT, R0, R5, RZ ;  /* 0x0000000500009210 */ /* 0x001fca0007ffe0ff */
[----:B------:R-:W-:Y:S01]  /*0220*/  @!P1 STS [R3], R0 ;  /* 0x0000000003009388 */ /* 0x000fe20000000800 */
[----:B------:R-:W-:Y:S01]  /*0230*/  BAR.SYNC.DEFER_BLOCKING 0x0 ;  /* 0x0000000000007b1d */ /* 0x000fe20000010000 */
[----:B------:R-:W-:-:S05]  /*0240*/  ISETP.GT.U32.AND P1, PT, R8, 0x3, PT ;  /* 0x000000030800780c */ /* 0x000fca0003f24070 */
[----:B------:R-:W-:Y:S04]  /*0250*/  @!P0 LDS R2, [R3] ;  /* 0x0000000003028984 */ /* 0x000fe80000000800 */
[----:B------:R-:W0:Y:S02]  /*0260*/  @!P0 LDS R5, [R3+0x20] ;  /* 0x0000200003058984 */ /* 0x000e240000000800 */
[----:B0-----:R-:W-:-:S05]  /*0270*/  @!P0 IMAD.IADD R2, R2, 0x1, R5 ;  /* 0x0000000102028824 */ /* 0x001fca00078e0205 */
        /* <DEDUP_REMOVED lines=8> */
[----:B------:R-:W-:-:S05]  /*0300*/  ISETP.NE.AND P1, PT, R8, RZ, PT ;  /* 0x000000ff0800720c */ /* 0x000fca0003f25270 */
[----:B------:R-:W-:Y:S04]  /*0310*/  @!P0 LDS R0, [R3] ;  /* 0x0000000003008984 */ /* 0x000fe80000000800 */
[----:B------:R-:W0:Y:S02]  /*0320*/  @!P0 LDS R5, [R3+0x8] ;  /* 0x0000080003058984 */ /* 0x000e240000000800 */
[----:B0-----:R-:W-:-:S05]  /*0330*/  @!P0 IADD3 R0, PT, PT, R0, R5, RZ ;  /* 0x0000000500008210 */ /* 0x001fca0007ffe0ff */
[----:B------:R-:W-:Y:S01]  /*0340*/  @!P0 STS [R3], R0 ;  /* 0x0000000003008388 */ /* 0x000fe20000000800 */
[----:B------:R-:W-:Y:S01]  /*0350*/  BAR.SYNC.DEFER_BLOCKING 0x0 ;  /* 0x0000000000007b1d */ /* 0x000fe20000010000 */
[----:B------:R-:W-:-:S04]  /*0360*/  ISETP.LE.U32.AND P0, PT, R9, UR4, PT ;  /* 0x0000000409007c0c */ /* 0x000fc8000bf03070 */
[----:B------:R-:W-:Y:S01]  /*0370*/  ISETP.NE.OR P0, PT, R8, RZ, P0 ;  /* 0x000000ff0800720c */ /* 0x000fe20000705670 */
[----:B------:R-:W-:Y:S04]  /*0380*/  @!P1 LDS R2, [R3] ;  /* 0x0000000003029984 */ /* 0x000fe80000000800 */
[----:B------:R-:W0:Y:S02]  /*0390*/  @!P1 LDS R5, [UR5+0x4] ;  /* 0x00000405ff059984 */ /* 0x000e240008000800 */
[----:B0-----:R-:W-:-:S05]  /*03a0*/  @!P1 IMAD.IADD R2, R2, 0x1, R5 ;  /* 0x0000000102029824 */ /* 0x001fca00078e0205 */
[----:B------:R0:W-:Y:S01]  /*03b0*/  @!P1 STS [R3], R2 ;  /* 0x0000000203009388 */ /* 0x0001e20000000800 */
[----:B------:R-:W-:Y:S06]  /*03c0*/  BAR.SYNC.DEFER_BLOCKING 0x0 ;  /* 0x0000000000007b1d */ /* 0x000fec0000010000 */
[----:B------:R-:W-:Y:S05]  /*03d0*/  @P0 EXIT ;  /* 0x000000000000094d */ /* 0x000fea0003800000 */
[----:B------:R-:W1:Y:S01]  /*03e0*/  S2R R4, SR_LANEID ;  /* 0x0000000000047919 */ /* 0x000e620000000000 */
[----:B0-----:R-:W0:Y:S01]  /*03f0*/  LDC.64 R2, c[0x0][0x388] ;  /* 0x0000e200ff027b82 */ /* 0x001e220000000a00 */
[----:B------:R-:W-:Y:S01]  /*0400*/  VOTEU.ANY UR4, UPT, PT ;  /* 0x0000000000047886 */ /* 0x000fe200038e0100 */
[----:B------:R-:W2:Y:S01]  /*0410*/  LDS R0, [UR5] ;  /* 0x00000005ff007984 */ /* 0x000ea20008000800 */
[----:B------:R-:W-:Y:S02]  /*0420*/  UFLO.U32 UR6, UR4 ;  /* 0x00000004000672bd */ /* 0x000fe400080e0000 */
[----:B------:R-:W-:-:S04]  /*0430*/  UPOPC UR4, UR4 ;  /* 0x00000004000472bf */ /* 0x000fc80008000000 */
[----:B-1----:R-:W-:Y:S02]  /*0440*/  ISETP.EQ.U32.AND P0, PT, R4, UR6, PT ;  /* 0x0000000604007c0c */ /* 0x002fe4000bf02070 */
[----:B--2---:R-:W-:-:S11]  /*0450*/  IMAD R5, R0, UR4, RZ ;  /* 0x0000000400057c24 */ /* 0x004fd6000f8e02ff */
[----:B0-----:R-:W-:Y:S01]  /*0460*/  @P0 REDG.E.ADD.STRONG.GPU desc[UR8][R2.64], R5 ;  /* 0x000000050200098e */ /* 0x001fe2000c12e108 */
[----:B------:R-:W-:Y:S05]  /*0470*/  EXIT ;  /* 0x000000000000794d */ /* 0x000fea0003800000 */
.L_x_3:
[----:B------:R-:W-:-:S00]  /*0480*/  BRA `(.L_x_3) ;  /* 0xfffffffc00fc7947 */ /* 0x000fc0000383ffff */
[----:B------:R-:W-:-:S00]  /*0490*/  NOP ;  /* 0x0000000000007918 */ /* 0x000fc00000000000 */
        /* <DEDUP_REMOVED lines=14> */
.L_x_4:


//--------------------- .nv.shared._Z14vector_sum_gpuPKiPii --------------------------
	.section	.nv.shared._Z14vector_sum_gpuPKiPii,"aw",@nobits
	.sectionflags	@""
	.align	4
.nv.shared._Z14vector_sum_gpuPKiPii:
	.zero		1152


//--------------------- .nv.shared.reserved.0     --------------------------
	.section	.nv.shared.reserved.0,"aw",@nobits
	.weak		__nv_reservedSMEM_offset_0_alias
	.size		__nv_reservedSMEM_offset_0_alias, 0, 64
	.other		__nv_reservedSMEM_offset_0_alias,@"STO_CUDA_RESERVED_SHARED STV_DEFAULT"
__nv_reservedSMEM_offset_0_alias:
	.zero		0
	.zero		64


//--------------------- .nv.global                --------------------------
	.section	.nv.global,"aw",@nobits
	.align	4
.nv.global:
	.type		result_gpu,@object
	.size		result_gpu,(matrix_a - result_gpu)
	.other		result_gpu,@"STV_DEFAULT STO_CUDA_MANAGED"
result_gpu:
	.zero		4
	.type		matrix_a,@object
	.size		matrix_a,(.L_0 - matrix_a)
	.other		matrix_a,@"STV_DEFAULT STO_CUDA_MANAGED"
matrix_a:
	.zero		4000000
.L_0:


//--------------------- .nv.constant0._Z14vector_sum_gpuPKiPii --------------------------
	.section	.nv.constant0._Z14vector_sum_gpuPKiPii,"a",@progbits
	.sectionflags	@""
	.align	4
.nv.constant0._Z14vector_sum_gpuPKiPii:
	.zero		916


//--------------------- SYMBOLS --------------------------

	.type		.nv.reservedSmem.offset0,@object
	.size		.nv.reservedSmem.offset0,0x4
	.type		.nv.reservedSmem.cap,@object
	.size		.nv.reservedSmem.cap,0x4
